//
// Generated by NVIDIA NVVM Compiler
//
// Compiler Build ID: CL-36424714
// Cuda compilation tools, release 13.0, V13.0.88
// Based on NVVM 20.0.0
//

.version 9.0
.target sm_100
.address_size 64

	// .globl	_Z3runPfS_S_

.visible .entry _Z3runPfS_S_(
	.param .u64 .ptr .align 1 _Z3runPfS_S__param_0,
	.param .u64 .ptr .align 1 _Z3runPfS_S__param_1,
	.param .u64 .ptr .align 1 _Z3runPfS_S__param_2
)
{
	.reg .pred 	%p<2>;
	.reg .b32 	%r<5>;
	.reg .b32 	%f<18>;
	.reg .b64 	%rd<15>;
	.reg .b64 	%fd<59>;

	ld.param.u64 	%rd7, [_Z3runPfS_S__param_0];
	ld.param.u64 	%rd8, [_Z3runPfS_S__param_1];
	ld.param.u64 	%rd9, [_Z3runPfS_S__param_2];
	cvta.to.global.u64 	%rd10, %rd8;
	cvta.to.global.u64 	%rd11, %rd9;
	cvta.to.global.u64 	%rd12, %rd7;
	mov.u32 	%r1, %ctaid.x;
	mov.u32 	%r2, %ntid.x;
	mov.u32 	%r3, %tid.x;
	mad.lo.s32 	%r4, %r1, %r2, %r3;
	mul.wide.s32 	%rd13, %r4, 4;
	add.s64 	%rd1, %rd12, %rd13;
	add.s64 	%rd2, %rd11, %rd13;
	add.s64 	%rd3, %rd10, %rd13;
	ld.global.f32 	%f17, [%rd1];
	mov.b64 	%rd14, 6000000;
$L__BB0_1:
	cvt.f64.f32 	%fd1, %f17;
	fma.rn.f64 	%fd2, %fd1, 0d3DB25F9A88BBF82A, 0d3E51DD8FC00E50E5;
	fma.rn.f64 	%fd3, %fd2, %fd1, 0dBE8A2FE2A2DC0E6C;
	fma.rn.f64 	%fd4, %fd3, %fd1, 0dBF272F582F7DDD92;
	fma.rn.f64 	%fd5, %fd4, %fd1, 0d3F7F4FB20B84A3D9;
	fma.rn.f64 	%fd6, %fd5, %fd1, 0d3FEE86337FF7AA28;
	cvt.rn.f32.f64 	%f4, %fd6;
	fma.rn.f64 	%fd7, %fd1, 0d3D8AAF45C580772F, 0d3E442EF50CFE7F27;
	fma.rn.f64 	%fd8, %fd7, %fd1, 0dBE848D252D4C2890;
	fma.rn.f64 	%fd9, %fd8, %fd1, 0dBF1D06FB0B229431;
	fma.rn.f64 	%fd10, %fd9, %fd1, 0d3F7D7BED90A92860;
	fma.rn.f64 	%fd11, %fd10, %fd1, 0d3FEA62422E2A73CF;
	cvt.rn.f32.f64 	%f5, %fd11;
	fma.rn.f64 	%fd12, %fd1, 0dBDDEE9D070211510, 0dBE4F052FB2E2904F;
	fma.rn.f64 	%fd13, %fd12, %fd1, 0d3EBC6886460E581A;
	fma.rn.f64 	%fd14, %fd13, %fd1, 0d3F1B733857E187E3;
	fma.rn.f64 	%fd15, %fd14, %fd1, 0dBF88AEC5352345C1;
	fma.rn.f64 	%fd16, %fd15, %fd1, 0d3FDF838AFB6C20CC;
	cvt.rn.f32.f64 	%f6, %fd16;
	fma.rn.f64 	%fd17, %fd1, 0d3DF299D369E7B651, 0d3DD2E46B3B647CA7;
	fma.rn.f64 	%fd18, %fd17, %fd1, 0dBEC8B863B69BEDCB;
	fma.rn.f64 	%fd19, %fd18, %fd1, 0d3F16DD6C39C78B81;
	fma.rn.f64 	%fd20, %fd19, %fd1, 0d3F5F905810AF9497;
	fma.rn.f64 	%fd21, %fd20, %fd1, 0dBF9FD62CA2614BE5;
	cvt.rn.f32.f64 	%f7, %fd21;
	fma.rn.f64 	%fd22, %fd1, 0d3DE3A781E38DB539, 0dBE628F28141830F5;
	fma.rn.f64 	%fd23, %fd22, %fd1, 0dBEAB9BFEC0AFE14E;
	fma.rn.f64 	%fd24, %fd23, %fd1, 0d3F33938D10565EAB;
	fma.rn.f64 	%fd25, %fd24, %fd1, 0dBF7F7C153A4EF564;
	fma.rn.f64 	%fd26, %fd25, %fd1, 0d3FC4C7E4B24AFC5A;
	cvt.rn.f32.f64 	%f8, %fd26;
	ld.global.f32 	%f9, [%rd2];
	sub.f32 	%f10, %f5, %f9;
	cvt.f64.f32 	%fd27, %f10;
	mul.f64 	%fd28, %fd27, 0d3F847AE147AE147B;
	cvt.f64.f32 	%fd29, %f6;
	div.rn.f64 	%fd30, %fd28, %fd29;
	cvt.f64.f32 	%fd31, %f9;
	add.f64 	%fd32, %fd30, %fd31;
	cvt.rn.f32.f64 	%f11, %fd32;
	st.global.f32 	[%rd2], %f11;
	ld.global.f32 	%f12, [%rd3];
	sub.f32 	%f13, %f7, %f12;
	cvt.f64.f32 	%fd33, %f13;
	mul.f64 	%fd34, %fd33, 0d3F847AE147AE147B;
	cvt.f64.f32 	%fd35, %f8;
	div.rn.f64 	%fd36, %fd34, %fd35;
	cvt.f64.f32 	%fd37, %f12;
	add.f64 	%fd38, %fd36, %fd37;
	cvt.rn.f32.f64 	%f14, %fd38;
	st.global.f32 	[%rd3], %f14;
	cvt.f64.f32 	%fd39, %f4;
	mul.f64 	%fd40, %fd39, 0dC041800000000000;
	mul.f64 	%fd41, %fd40, %fd39;
	mul.f64 	%fd42, %fd41, %fd39;
	cvt.f64.f32 	%fd43, %f14;
	mul.f64 	%fd44, %fd42, %fd43;
	ld.global.f32 	%f15, [%rd1];
	cvt.f64.f32 	%fd45, %f15;
	add.f64 	%fd46, %fd45, 0dC04B800000000000;
	ld.global.f32 	%f16, [%rd2];
	cvt.f64.f32 	%fd47, %f16;
	mul.f64 	%fd48, %fd47, 0dC022000000000000;
	mul.f64 	%fd49, %fd48, %fd47;
	mul.f64 	%fd50, %fd49, %fd47;
	mul.f64 	%fd51, %fd50, %fd47;
	add.f64 	%fd52, %fd45, 0d4056800000000000;
	mul.f64 	%fd53, %fd52, %fd51;
	fma.rn.f64 	%fd54, %fd46, %fd44, %fd53;
	add.f64 	%fd55, %fd45, 0d4050400000000000;
	fma.rn.f64 	%fd56, %fd55, 0dBFB999999999999A, %fd54;
	add.f64 	%fd57, %fd56, 0d401C000000000000;
	fma.rn.f64 	%fd58, %fd57, 0d3F847AE147AE147B, %fd45;
	cvt.rn.f32.f64 	%f17, %fd58;
	st.global.f32 	[%rd1], %f17;
	add.s64 	%rd14, %rd14, -1;
	setp.ne.s64 	%p1, %rd14, 0;
	@%p1 bra 	$L__BB0_1;
	ret;

}


// ===== COMPILED SASS (sm_100) =====

	.target	sm_100

	.elftype	@"ET_EXEC"


//--------------------- .note.nv.tkinfo           --------------------------
	.section	.note.nv.tkinfo,"",@"SHT_NOTE"
	.sectionflags	@"SHF_NOTE_NV_TKINFO"
	.tkinfo
        /*0018*/ 	.word	0x00000002
        /*0030*/ 	.string	""
        /*0030*/ 	.string	"ptxas"
        /*0030*/ 	.string	"Cuda compilation tools, release 13.0, V13.0.88"
        /*0030*/ 	.string	"Build cuda_13.0.r13.0/compiler.36424714_0"
        /*0030*/ 	.string	"-arch sm_100 -m 64 "



//--------------------- .note.nv.cuinfo           --------------------------
	.section	.note.nv.cuinfo,"",@"SHT_NOTE"
	.sectionflags	@"SHF_NOTE_NV_CUINFO"
        /*0018*/ 	.short	0x0002
        /*001a*/ 	.short	0x0064
        /*001c*/ 	.short	0x0082
	.zero		2


//--------------------- .nv.info                  --------------------------
	.section	.nv.info,"",@"SHT_CUDA_INFO"
	.align	4


	//----- nvinfo : EIATTR_REGCOUNT
	.align		4
        /*0000*/ 	.byte	0x04, 0x2f
        /*0002*/ 	.short	(.L_1 - .L_0)
	.align		4
.L_0:
        /*0004*/ 	.word	index@(_Z3runPfS_S_)
        /*0008*/ 	.word	0x00000020


	//----- nvinfo : EIATTR_FRAME_SIZE
	.align		4
.L_1:
        /*000c*/ 	.byte	0x04, 0x11
        /*000e*/ 	.short	(.L_3 - .L_2)
	.align		4
.L_2:
        /*0010*/ 	.word	index@($__internal_0_$__cuda_sm20_div_rn_f64_full)
        /*0014*/ 	.word	0x00000000


	//----- nvinfo : EIATTR_FRAME_SIZE
	.align		4
.L_3:
        /*0018*/ 	.byte	0x04, 0x11
        /*001a*/ 	.short	(.L_5 - .L_4)
	.align		4
.L_4:
        /*001c*/ 	.word	index@(_Z3runPfS_S_)
        /*0020*/ 	.word	0x00000000


	//----- nvinfo : EIATTR_MIN_STACK_SIZE
	.align		4
.L_5:
        /*0024*/ 	.byte	0x04, 0x12
        /*0026*/ 	.short	(.L_7 - .L_6)
	.align		4
.L_6:
        /*0028*/ 	.word	index@(_Z3runPfS_S_)
        /*002c*/ 	.word	0x00000000
.L_7:


//--------------------- .nv.compat                --------------------------
	.section	.nv.compat,"",@"SHT_CUDA_COMPAT_INFO"
	.align	4
        /*0000*/ 	.byte	0x02, 0x09, 0x00, 0x00, 0x02, 0x02, 0x01, 0x00, 0x02, 0x05, 0x05, 0x00, 0x03, 0x07, 0x01, 0x01
        /*0010*/ 	.byte	0x02, 0x03, 0x00, 0x00, 0x02, 0x06, 0x01, 0x00, 0x04, 0x0b, 0x08, 0x00, 0x01, 0x00, 0x00, 0x00
        /*0020*/ 	.byte	0x00, 0x00, 0x00, 0x00


//--------------------- .nv.info._Z3runPfS_S_     --------------------------
	.section	.nv.info._Z3runPfS_S_,"",@"SHT_CUDA_INFO"
	.sectionflags	@""
	.align	4


	//----- nvinfo : EIATTR_CUDA_API_VERSION
	.align		4
        /*0000*/ 	.byte	0x04, 0x37
        /*0002*/ 	.short	(.L_9 - .L_8)
.L_8:
        /*0004*/ 	.word	0x00000082


	//----- nvinfo : EIATTR_KPARAM_INFO
	.align		4
.L_9:
        /*0008*/ 	.byte	0x04, 0x17
        /*000a*/ 	.short	(.L_11 - .L_10)
.L_10:
        /*000c*/ 	.word	0x00000000
        /*0010*/ 	.short	0x0002
        /*0012*/ 	.short	0x0010
        /*0014*/ 	.byte	0x00, 0xf5, 0x21, 0x00


	//----- nvinfo : EIATTR_KPARAM_INFO
	.align		4
.L_11:
        /*0018*/ 	.byte	0x04, 0x17
        /*001a*/ 	.short	(.L_13 - .L_12)
.L_12:
        /*001c*/ 	.word	0x00000000
        /*0020*/ 	.short	0x0001
        /*0022*/ 	.short	0x0008
        /*0024*/ 	.byte	0x00, 0xf5, 0x21, 0x00


	//----- nvinfo : EIATTR_KPARAM_INFO
	.align		4
.L_13:
        /*0028*/ 	.byte	0x04, 0x17
        /*002a*/ 	.short	(.L_15 - .L_14)
.L_14:
        /*002c*/ 	.word	0x00000000
        /*0030*/ 	.short	0x0000
        /*0032*/ 	.short	0x0000
        /*0034*/ 	.byte	0x00, 0xf5, 0x21, 0x00


	//----- nvinfo : EIATTR_SPARSE_MMA_MASK
	.align		4
.L_15:
        /*0038*/ 	.byte	0x03, 0x50
        /*003a*/ 	.short	0x0000


	//----- nvinfo : EIATTR_MAXREG_COUNT
	.align		4
        /*003c*/ 	.byte	0x03, 0x1b
        /*003e*/ 	.short	0x00ff


	//----- nvinfo : EIATTR_MERCURY_ISA_VERSION
	.align		4
        /*0040*/ 	.byte	0x03, 0x5f
        /*0042*/ 	.short	0x0101


	//----- nvinfo : EIATTR_VRC_CTA_INIT_COUNT
	.align		4
        /*0044*/ 	.byte	0x02, 0x4a
	.zero		1
	.zero		1


	//----- nvinfo : EIATTR_EXIT_INSTR_OFFSETS
	.align		4
        /*0048*/ 	.byte	0x04, 0x1c
        /*004a*/ 	.short	(.L_17 - .L_16)


	//   ....[0]....
.L_16:
        /*004c*/ 	.word	0x00000cf0


	//----- nvinfo : EIATTR_CRS_STACK_SIZE
	.align		4
.L_17:
        /*0050*/ 	.byte	0x04, 0x1e
        /*0052*/ 	.short	(.L_19 - .L_18)
.L_18:
        /*0054*/ 	.word	0x00000000


	//----- nvinfo : EIATTR_CBANK_PARAM_SIZE
	.align		4
.L_19:
        /*0058*/ 	.byte	0x03, 0x19
        /*005a*/ 	.short	0x0018


	//----- nvinfo : EIATTR_PARAM_CBANK
	.align		4
        /*005c*/ 	.byte	0x04, 0x0a
        /*005e*/ 	.short	(.L_21 - .L_20)
	.align		4
.L_20:
        /*0060*/ 	.word	index@(.nv.constant0._Z3runPfS_S_)
        /*0064*/ 	.short	0x0380
        /*0066*/ 	.short	0x0018


	//----- nvinfo : EIATTR_SW_WAR
	.align		4
.L_21:
        /*0068*/ 	.byte	0x04, 0x36
        /*006a*/ 	.short	(.L_23 - .L_22)
.L_22:
        /*006c*/ 	.word	0x00000008
.L_23:


//--------------------- .nv.callgraph             --------------------------
	.section	.nv.callgraph,"",@"SHT_CUDA_CALLGRAPH"
	.align	4
	.sectionentsize	8
	.align		4
        /*0000*/ 	.word	0x00000000
	.align		4
        /*0004*/ 	.word	0xffffffff
	.align		4
        /*0008*/ 	.word	0x00000000
	.align		4
        /*000c*/ 	.word	0xfffffffe
	.align		4
        /*0010*/ 	.word	0x00000000
	.align		4
        /*0014*/ 	.word	0xfffffffd
	.align		4
        /*0018*/ 	.word	0x00000000
	.align		4
        /*001c*/ 	.word	0xfffffffc


//--------------------- .text._Z3runPfS_S_        --------------------------
	.section	.text._Z3runPfS_S_,"ax",@progbits
	.align	128
        .global         _Z3runPfS_S_
        .type           _Z3runPfS_S_,@function
        .size           _Z3runPfS_S_,(.L_x_11 - _Z3runPfS_S_)
        .other          _Z3runPfS_S_,@"STO_CUDA_ENTRY STV_DEFAULT"
_Z3runPfS_S_:
.text._Z3runPfS_S_:
[----:B------:R-:W-:Y:S01]  /*0000*/  LDC R1, c[0x0][0x37c] ;  /* 0x0000df00ff017b82 */ /* 0x000fe20000000800 */
[----:B------:R-:W0:Y:S07]  /*0010*/  S2R R0, SR_TID.X ;  /* 0x0000000000007919 */ /* 0x000e2e0000002100 */
[----:B------:R-:W0:Y:S01]  /*0020*/  S2UR UR4, SR_CTAID.X ;  /* 0x00000000000479c3 */ /* 0x000e220000002500 */
[----:B------:R-:W1:Y:S07]  /*0030*/  LDCU.64 UR6, c[0x0][0x358] ;  /* 0x00006b00ff0677ac */ /* 0x000e6e0008000a00 */
[----:B------:R-:W0:Y:S08]  /*0040*/  LDC R3, c[0x0][0x360] ;  /* 0x0000d800ff037b82 */ /* 0x000e300000000800 */
[----:B------:R-:W2:Y:S08]  /*0050*/  LDC.64 R10, c[0x0][0x380] ;  /* 0x0000e000ff0a7b82 */ /* 0x000eb00000000a00 */
[----:B------:R-:W3:Y:S01]  /*0060*/  LDC.64 R8, c[0x0][0x390] ;  /* 0x0000e400ff087b82 */ /* 0x000ee20000000a00 */
[----:B0-----:R-:W-:-:S07]  /*0070*/  IMAD R3, R3, UR4, R0 ;  /* 0x0000000403037c24 */ /* 0x001fce000f8e0200 */
[----:B------:R-:W0:Y:S01]  /*0080*/  LDC.64 R6, c[0x0][0x388] ;  /* 0x0000e200ff067b82 */ /* 0x000e220000000a00 */
[----:B--2---:R-:W-:-:S05]  /*0090*/  IMAD.WIDE R10, R3, 0x4, R10 ;  /* 0x00000004030a7825 */ /* 0x004fca00078e020a */
[----:B-1----:R1:W5:Y:S01]  /*00a0*/  LDG.E R19, desc[UR6][R10.64] ;  /* 0x000000060a137981 */ /* 0x002362000c1e1900 */
[----:B------:R-:W-:Y:S01]  /*00b0*/  UMOV UR5, 0x5b8d80 ;  /* 0x005b8d8000057882 */ /* 0x000fe20000000000 */
[----:B------:R-:W-:Y:S01]  /*00c0*/  UMOV UR4, URZ ;  /* 0x000000ff00047c82 */ /* 0x000fe20008000000 */
[----:B---3--:R-:W-:-:S04]  /*00d0*/  IMAD.WIDE R8, R3, 0x4, R8 ;  /* 0x0000000403087825 */ /* 0x008fc800078e0208 */
[----:B01----:R-:W-:-:S07]  /*00e0*/  IMAD.WIDE R6, R3, 0x4, R6 ;  /* 0x0000000403067825 */ /* 0x003fce00078e0206 */
.L_x_4:
[----:B------:R-:W2:Y:S01]  /*00f0*/  LDG.E R2, desc[UR6][R8.64] ;  /* 0x0000000608027981 */ /* 0x000ea2000c1e1900 */
[----:B0----5:R-:W0:Y:S01]  /*0100*/  F2F.F64.F32 R18, R19 ;  /* 0x0000001300127310 */ /* 0x021e220000201800 */
[----:B------:R-:W-:Y:S01]  /*0110*/  IMAD.MOV.U32 R4, RZ, RZ, -0x4d1d6fb1 ;  /* 0xb2e2904fff047424 */ /* 0x000fe200078e00ff */
[----:B------:R-:W-:Y:S01]  /*0120*/  UMOV UR8, 0x70211510 ;  /* 0x7021151000087882 */ /* 0x000fe20000000000 */
[----:B------:R-:W-:Y:S01]  /*0130*/  IMAD.MOV.U32 R5, RZ, RZ, 0x3e4f052f ;  /* 0x3e4f052fff057424 */ /* 0x000fe200078e00ff */
[----:B------:R-:W-:Y:S01]  /*0140*/  UMOV UR9, 0x3ddee9d0 ;  /* 0x3ddee9d000097882 */ /* 0x000fe20000000000 */
[----:B------:R-:W-:Y:S01]  /*0150*/  IMAD.MOV.U32 R16, RZ, RZ, 0x1 ;  /* 0x00000001ff107424 */ /* 0x000fe200078e00ff */
[----:B------:R-:W-:Y:S01]  /*0160*/  MOV R24, 0x3b647ca7 ;  /* 0x3b647ca700187802 */ /* 0x000fe20000000f00 */
[----:B------:R-:W-:Y:S01]  /*0170*/  IMAD.MOV.U32 R25, RZ, RZ, 0x3dd2e46b ;  /* 0x3dd2e46bff197424 */ /* 0x000fe200078e00ff */
[----:B------:R-:W-:Y:S01]  /*0180*/  UMOV UR10, 0x69e7b651 ;  /* 0x69e7b651000a7882 */ /* 0x000fe20000000000 */
[----:B------:R-:W-:Y:S01]  /*0190*/  UMOV UR11, 0x3df299d3 ;  /* 0x3df299d3000b7882 */ /* 0x000fe20000000000 */
[----:B------:R-:W-:Y:S01]  /*01a0*/  BSSY.RECONVERGENT B0, `(.L_x_0) ;  /* 0x000006c000007945 */ /* 0x000fe20003800200 */
[----:B0-----:R-:W-:Y:S01]  /*01b0*/  DFMA R4, R18, -UR8, -R4 ;  /* 0x8000000812047c2b */ /* 0x001fe20008000804 */
[----:B------:R-:W-:Y:S01]  /*01c0*/  UMOV UR8, 0x460e581a ;  /* 0x460e581a00087882 */ /* 0x000fe20000000000 */
[----:B------:R-:W-:-:S06]  /*01d0*/  UMOV UR9, 0x3ebc6886 ;  /* 0x3ebc688600097882 */ /* 0x000fcc0000000000 */
[----:B------:R-:W-:Y:S01]  /*01e0*/  DFMA R4, R18, R4, UR8 ;  /* 0x0000000812047e2b */ /* 0x000fe20008000004 */
[----:B------:R-:W-:Y:S01]  /*01f0*/  UMOV UR8, 0x57e187e3 ;  /* 0x57e187e300087882 */ /* 0x000fe20000000000 */
[----:B------:R-:W-:-:S06]  /*0200*/  UMOV UR9, 0x3f1b7338 ;  /* 0x3f1b733800097882 */ /* 0x000fcc0000000000 */
[----:B------:R-:W-:Y:S01]  /*0210*/  DFMA R4, R18, R4, UR8 ;  /* 0x0000000812047e2b */ /* 0x000fe20008000004 */
[----:B------:R-:W-:Y:S01]  /*0220*/  UMOV UR8, 0x352345c1 ;  /* 0x352345c100087882 */ /* 0x000fe20000000000 */
[----:B------:R-:W-:-:S06]  /*0230*/  UMOV UR9, 0x3f88aec5 ;  /* 0x3f88aec500097882 */ /* 0x000fcc0000000000 */
[----:B------:R-:W-:Y:S01]  /*0240*/  DFMA R4, R18, R4, -UR8 ;  /* 0x8000000812047e2b */ /* 0x000fe20008000004 */
[----:B------:R-:W-:Y:S01]  /*0250*/  UMOV UR8, 0xfb6c20cc ;  /* 0xfb6c20cc00087882 */ /* 0x000fe20000000000 */
[----:B------:R-:W-:-:S06]  /*0260*/  UMOV UR9, 0x3fdf838a ;  /* 0x3fdf838a00097882 */ /* 0x000fcc0000000000 */
[----:B------:R-:W-:Y:S01]  /*0270*/  DFMA R12, R18, R4, UR8 ;  /* 0x00000008120c7e2b */ /* 0x000fe20008000004 */
[----:B------:R-:W-:Y:S01]  /*0280*/  UMOV UR8, 0xc580772f ;  /* 0xc580772f00087882 */ /* 0x000fe20000000000 */
[----:B------:R-:W-:Y:S01]  /*0290*/  IMAD.MOV.U32 R4, RZ, RZ, 0xcfe7f27 ;  /* 0x0cfe7f27ff047424 */ /* 0x000fe200078e00ff */
[----:B------:R-:W-:Y:S01]  /*02a0*/  UMOV UR9, 0x3d8aaf45 ;  /* 0x3d8aaf4500097882 */ /* 0x000fe20000000000 */
[----:B------:R-:W-:-:S06]  /*02b0*/  IMAD.MOV.U32 R5, RZ, RZ, 0x3e442ef5 ;  /* 0x3e442ef5ff057424 */ /* 0x000fcc00078e00ff */
[----:B------:R-:W0:Y:S01]  /*02c0*/  F2F.F32.F64 R12, R12 ;  /* 0x0000000c000c7310 */ /* 0x000e220000301000 */
[----:B------:R-:W-:Y:S01]  /*02d0*/  DFMA R4, R18, UR8, R4 ;  /* 0x0000000812047c2b */ /* 0x000fe20008000004 */
[----:B------:R-:W-:Y:S01]  /*02e0*/  UMOV UR8, 0x2d4c2890 ;  /* 0x2d4c289000087882 */ /* 0x000fe20000000000 */
[----:B------:R-:W-:-:S06]  /*02f0*/  UMOV UR9, 0x3e848d25 ;  /* 0x3e848d2500097882 */ /* 0x000fcc0000000000 */
[C---:B------:R-:W-:Y:S01]  /*0300*/  DFMA R4, R18.reuse, R4, -UR8 ;  /* 0x8000000812047e2b */ /* 0x040fe20008000004 */
[----:B------:R-:W-:Y:S01]  /*0310*/  UMOV UR8, 0xb229431 ;  /* 0x0b22943100087882 */ /* 0x000fe20000000000 */
[----:B------:R-:W-:Y:S01]  /*0320*/  UMOV UR9, 0x3f1d06fb ;  /* 0x3f1d06fb00097882 */ /* 0x000fe20000000000 */
[----:B0-----:R-:W0:Y:S05]  /*0330*/  F2F.F64.F32 R14, R12 ;  /* 0x0000000c000e7310 */ /* 0x001e2a0000201800 */
[----:B------:R-:W-:Y:S01]  /*0340*/  DFMA R4, R18, R4, -UR8 ;  /* 0x8000000812047e2b */ /* 0x000fe20008000004 */
[----:B------:R-:W-:Y:S01]  /*0350*/  UMOV UR8, 0x90a92860 ;  /* 0x90a9286000087882 */ /* 0x000fe20000000000 */
[----:B------:R-:W-:-:S06]  /*0360*/  UMOV UR9, 0x3f7d7bed ;  /* 0x3f7d7bed00097882 */ /* 0x000fcc0000000000 */
[C---:B------:R-:W-:Y:S01]  /*0370*/  DFMA R4, R18.reuse, R4, UR8 ;  /* 0x0000000812047e2b */ /* 0x040fe20008000004 */
[----:B------:R-:W-:Y:S01]  /*0380*/  UMOV UR8, 0x2e2a73cf ;  /* 0x2e2a73cf00087882 */ /* 0x000fe20000000000 */
[----:B------:R-:W-:Y:S01]  /*0390*/  UMOV UR9, 0x3fea6242 ;  /* 0x3fea624200097882 */ /* 0x000fe20000000000 */
[----:B0-----:R-:W0:Y:S05]  /*03a0*/  MUFU.RCP64H R17, R15 ;  /* 0x0000000f00117308 */ /* 0x001e2a0000001800 */
[----:B------:R-:W-:Y:S01]  /*03b0*/  DFMA R12, R18, R4, UR8 ;  /* 0x00000008120c7e2b */ /* 0x000fe20008000004 */
[----:B------:R-:W-:Y:S01]  /*03c0*/  UMOV UR8, 0x88bbf82a ;  /* 0x88bbf82a00087882 */ /* 0x000fe20000000000 */
[----:B------:R-:W-:Y:S01]  /*03d0*/  IMAD.MOV.U32 R4, RZ, RZ, -0x3ff1af1b ;  /* 0xc00e50e5ff047424 */ /* 0x000fe200078e00ff */
[----:B------:R-:W-:Y:S01]  /*03e0*/  UMOV UR9, 0x3db25f9a ;  /* 0x3db25f9a00097882 */ /* 0x000fe20000000000 */
[----:B------:R-:W-:-:S06]  /*03f0*/  IMAD.MOV.U32 R5, RZ, RZ, 0x3e51dd8f ;  /* 0x3e51dd8fff057424 */ /* 0x000fcc00078e00ff */
[----:B------:R-:W2:Y:S01]  /*0400*/  F2F.F32.F64 R13, R12 ;  /* 0x0000000c000d7310 */ /* 0x000ea20000301000 */
[----:B------:R-:W-:Y:S01]  /*0410*/  DFMA R4, R18, UR8, R4 ;  /* 0x0000000812047c2b */ /* 0x000fe20008000004 */
[----:B------:R-:W-:Y:S01]  /*0420*/  UMOV UR8, 0xa2dc0e6c ;  /* 0xa2dc0e6c00087882 */ /* 0x000fe20000000000 */
[----:B------:R-:W-:Y:S01]  /*0430*/  UMOV UR9, 0x3e8a2fe2 ;  /* 0x3e8a2fe200097882 */ /* 0x000fe20000000000 */
[----:B0-----:R-:W-:-:S05]  /*0440*/  DFMA R20, -R14, R16, 1 ;  /* 0x3ff000000e14742b */ /* 0x001fca0000000110 */
[----:B------:R-:W-:Y:S01]  /*0450*/  DFMA R4, R18, R4, -UR8 ;  /* 0x8000000812047e2b */ /* 0x000fe20008000004 */
[----:B------:R-:W-:Y:S01]  /*0460*/  UMOV UR8, 0x2f7ddd92 ;  /* 0x2f7ddd9200087882 */ /* 0x000fe20000000000 */
[----:B------:R-:W-:Y:S01]  /*0470*/  UMOV UR9, 0x3f272f58 ;  /* 0x3f272f5800097882 */ /* 0x000fe20000000000 */
[----:B------:R-:W-:-:S05]  /*0480*/  DFMA R20, R20, R20, R20 ;  /* 0x000000141414722b */ /* 0x000fca0000000014 */
[----:B------:R-:W-:Y:S01]  /*0490*/  DFMA R4, R18, R4, -UR8 ;  /* 0x8000000812047e2b */ /* 0x000fe20008000004 */
[----:B------:R-:W-:Y:S01]  /*04a0*/  UMOV UR8, 0xe38db539 ;  /* 0xe38db53900087882 */ /* 0x000fe20000000000 */
[----:B------:R-:W-:Y:S01]  /*04b0*/  UMOV UR9, 0x3de3a781 ;  /* 0x3de3a78100097882 */ /* 0x000fe20000000000 */
[----:B------:R-:W-:-:S08]  /*04c0*/  DFMA R20, R16, R20, R16 ;  /* 0x000000141014722b */ /* 0x000fd00000000010 */
[----:B------:R-:W-:-:S08]  /*04d0*/  DFMA R22, -R14, R20, 1 ;  /* 0x3ff000000e16742b */ /* 0x000fd00000000114 */
[----:B------:R-:W-:Y:S01]  /*04e0*/  DFMA R20, R20, R22, R20 ;  /* 0x000000161414722b */ /* 0x000fe20000000014 */
[----:B--2---:R-:W-:Y:S01]  /*04f0*/  FADD R16, R13, -R2 ;  /* 0x800000020d107221 */ /* 0x004fe20000000000 */
[----:B------:R-:W-:Y:S01]  /*0500*/  DFMA R12, R18, UR10, R24 ;  /* 0x0000000a120c7c2b */ /* 0x000fe20008000018 */
[----:B------:R-:W-:Y:S01]  /*0510*/  UMOV UR10, 0x47ae147b ;  /* 0x47ae147b000a7882 */ /* 0x000fe20000000000 */
[----:B------:R-:W-:Y:S01]  /*0520*/  UMOV UR11, 0x3f847ae1 ;  /* 0x3f847ae1000b7882 */ /* 0x000fe20000000000 */
[----:B------:R-:W-:Y:S02]  /*0530*/  IMAD.MOV.U32 R24, RZ, RZ, 0x141830f5 ;  /* 0x141830f5ff187424 */ /* 0x000fe400078e00ff */
[----:B------:R-:W0:Y:S01]  /*0540*/  F2F.F64.F32 R16, R16 ;  /* 0x0000001000107310 */ /* 0x000e220000201800 */
[----:B------:R-:W-:-:S06]  /*0550*/  IMAD.MOV.U32 R25, RZ, RZ, 0x3e628f28 ;  /* 0x3e628f28ff197424 */ /* 0x000fcc00078e00ff */
[C---:B------:R-:W-:Y:S01]  /*0560*/  DFMA R24, R18.reuse, UR8, -R24 ;  /* 0x0000000812187c2b */ /* 0x040fe20008000818 */
[----:B------:R-:W-:Y:S01]  /*0570*/  UMOV UR8, 0xb84a3d9 ;  /* 0x0b84a3d900087882 */ /* 0x000fe20000000000 */
[----:B------:R-:W-:Y:S02]  /*0580*/  UMOV UR9, 0x3f7f4fb2 ;  /* 0x3f7f4fb200097882 */ /* 0x000fe40000000000 */
[----:B------:R-:W-:Y:S01]  /*0590*/  DFMA R26, R18, R4, UR8 ;  /* 0x00000008121a7e2b */ /* 0x000fe20008000004 */
[----:B------:R-:W-:Y:S01]  /*05a0*/  UMOV UR8, 0xc0afe14e ;  /* 0xc0afe14e00087882 */ /* 0x000fe20000000000 */
[----:B------:R-:W-:Y:S01]  /*05b0*/  UMOV UR9, 0x3eab9bfe ;  /* 0x3eab9bfe00097882 */ /* 0x000fe20000000000 */
[----:B0-----:R-:W-:Y:S01]  /*05c0*/  DMUL R16, R16, UR10 ;  /* 0x0000000a10107c28 */ /* 0x001fe20008000000 */
[----:B------:R-:W-:Y:S01]  /*05d0*/  UMOV UR10, 0xb69bedcb ;  /* 0xb69bedcb000a7882 */ /* 0x000fe20000000000 */
[----:B------:R-:W-:Y:S01]  /*05e0*/  UMOV UR11, 0x3ec8b863 ;  /* 0x3ec8b863000b7882 */ /* 0x000fe20000000000 */
[C---:B------:R-:W-:Y:S01]  /*05f0*/  DFMA R24, R18.reuse, R24, -UR8 ;  /* 0x8000000812187e2b */ /* 0x040fe20008000018 */
[----:B------:R-:W-:Y:S01]  /*0600*/  UMOV UR8, 0x7ff7aa28 ;  /* 0x7ff7aa2800087882 */ /* 0x000fe20000000000 */
[----:B------:R-:W-:Y:S01]  /*0610*/  DFMA R22, R18, R12, -UR10 ;  /* 0x8000000a12167e2b */ /* 0x000fe2000800000c */
[----:B------:R-:W-:Y:S01]  /*0620*/  UMOV UR10, 0x39c78b81 ;  /* 0x39c78b81000a7882 */ /* 0x000fe20000000000 */
[----:B------:R-:W-:Y:S01]  /*0630*/  UMOV UR11, 0x3f16dd6c ;  /* 0x3f16dd6c000b7882 */ /* 0x000fe20000000000 */
[----:B------:R-:W-:Y:S01]  /*0640*/  DMUL R12, R16, R20 ;  /* 0x00000014100c7228 */ /* 0x000fe20000000000 */
[----:B------:R-:W-:Y:S01]  /*0650*/  UMOV UR9, 0x3fee8633 ;  /* 0x3fee863300097882 */ /* 0x000fe20000000000 */
[----:B------:R-:W-:Y:S01]  /*0660*/  FSETP.GEU.AND P1, PT, |R17|, 6.5827683646048100446e-37, PT ;  /* 0x036000001100780b */ /* 0x000fe20003f2e200 */
[C---:B------:R-:W-:Y:S01]  /*0670*/  DFMA R26, R18.reuse, R26, UR8 ;  /* 0x00000008121a7e2b */ /* 0x040fe2000800001a */
[----:B------:R-:W-:Y:S01]  /*0680*/  UMOV UR8, 0x10565eab ;  /* 0x10565eab00087882 */ /* 0x000fe20000000000 */
[----:B------:R-:W-:Y:S01]  /*0690*/  DFMA R4, R18, R22, UR10 ;  /* 0x0000000a12047e2b */ /* 0x000fe20008000016 */
[----:B------:R-:W-:Y:S01]  /*06a0*/  UMOV UR9, 0x3f33938d ;  /* 0x3f33938d00097882 */ /* 0x000fe20000000000 */
[----:B------:R-:W-:Y:S01]  /*06b0*/  UMOV UR10, 0x10af9497 ;  /* 0x10af9497000a7882 */ /* 0x000fe20000000000 */
[----:B------:R-:W-:Y:S01]  /*06c0*/  DFMA R22, -R14, R12, R16 ;  /* 0x0000000c0e16722b */ /* 0x000fe20000000110 */
[----:B------:R-:W-:Y:S01]  /*06d0*/  UMOV UR11, 0x3f5f9058 ;  /* 0x3f5f9058000b7882 */ /* 0x000fe20000000000 */
[C---:B------:R-:W-:Y:S01]  /*06e0*/  DFMA R24, R18.reuse, R24, UR8 ;  /* 0x0000000812187e2b */ /* 0x040fe20008000018 */
[----:B------:R-:W-:Y:S01]  /*06f0*/  UMOV UR8, 0xa2614be5 ;  /* 0xa2614be500087882 */ /* 0x000fe20000000000 */
[----:B------:R-:W-:Y:S01]  /*0700*/  UMOV UR9, 0x3f9fd62c ;  /* 0x3f9fd62c00097882 */ /* 0x000fe20000000000 */
[----:B------:R-:W-:Y:S01]  /*0710*/  DFMA R4, R18, R4, UR10 ;  /* 0x0000000a12047e2b */ /* 0x000fe20008000004 */
[----:B------:R-:W-:Y:S01]  /*0720*/  UMOV UR10, 0x3a4ef564 ;  /* 0x3a4ef564000a7882 */ /* 0x000fe20000000000 */
[----:B------:R-:W-:Y:S01]  /*0730*/  UMOV UR11, 0x3f7f7c15 ;  /* 0x3f7f7c15000b7882 */ /* 0x000fe20000000000 */
[----:B------:R-:W-:Y:S01]  /*0740*/  DFMA R12, R20, R22, R12 ;  /* 0x00000016140c722b */ /* 0x000fe2000000000c */
[----:B------:R0:W1:Y:S01]  /*0750*/  F2F.F32.F64 R3, R26 ;  /* 0x0000001a00037310 */ /* 0x0000620000301000 */
[----:B------:R-:W-:-:S03]  /*0760*/  DFMA R24, R18, R24, -UR10 ;  /* 0x8000000a12187e2b */ /* 0x000fc60008000018 */
[----:B------:R-:W-:Y:S01]  /*0770*/  DFMA R20, R18, R4, -UR8 ;  /* 0x8000000812147e2b */ /* 0x000fe20008000004 */
[----:B------:R-:W-:Y:S01]  /*0780*/  UMOV UR8, 0xb24afc5a ;  /* 0xb24afc5a00087882 */ /* 0x000fe20000000000 */
[----:B------:R-:W-:-:S03]  /*0790*/  UMOV UR9, 0x3fc4c7e4 ;  /* 0x3fc4c7e400097882 */ /* 0x000fc60000000000 */
[----:B------:R-:W-:Y:S01]  /*07a0*/  FFMA R0, RZ, R15, R13 ;  /* 0x0000000fff007223 */ /* 0x000fe2000000000d */
[----:B------:R-:W-:Y:S01]  /*07b0*/  DFMA R24, R18, R24, UR8 ;  /* 0x0000000812187e2b */ /* 0x000fe20008000018 */
[----:B------:R0:W2:Y:S03]  /*07c0*/  F2F.F32.F64 R4, R20 ;  /* 0x0000001400047310 */ /* 0x0000a60000301000 */
[----:B------:R-:W-:-:S05]  /*07d0*/  FSETP.GT.AND P0, PT, |R0|, 1.469367938527859385e-39, PT ;  /* 0x001000000000780b */ /* 0x000fca0003f04200 */
[----:B------:R0:W3:Y:S08]  /*07e0*/  F2F.F32.F64 R5, R24 ;  /* 0x0000001800057310 */ /* 0x0000f00000301000 */
[----:B-12---:R-:W-:Y:S05]  /*07f0*/  @P0 BRA P1, `(.L_x_1) ;  /* 0x0000000000180947 */ /* 0x006fea0000800000 */
[----:B0-----:R-:W-:Y:S01]  /*0800*/  IMAD.MOV.U32 R21, RZ, RZ, R14 ;  /* 0x000000ffff157224 */ /* 0x001fe200078e000e */
[----:B------:R-:W-:Y:S01]  /*0810*/  MOV R0, 0x840 ;  /* 0x0000084000007802 */ /* 0x000fe20000000f00 */
[----:B------:R-:W-:-:S07]  /*0820*/  IMAD.MOV.U32 R18, RZ, RZ, R15 ;  /* 0x000000ffff127224 */ /* 0x000fce00078e000f */
[----:B---3--:R-:W-:Y:S05]  /*0830*/  CALL.REL.NOINC `($__internal_0_$__cuda_sm20_div_rn_f64_full) ;  /* 0x0000000400307944 */ /* 0x008fea0003c00000 */
[----:B------:R-:W-:Y:S01]  /*0840*/  IMAD.MOV.U32 R12, RZ, RZ, R20 ;  /* 0x000000ffff0c7224 */ /* 0x000fe200078e0014 */
[----:B------:R-:W-:-:S07]  /*0850*/  MOV R13, R21 ;  /* 0x00000015000d7202 */ /* 0x000fce0000000f00 */
.L_x_1:
[----:B------:R-:W-:Y:S05]  /*0860*/  BSYNC.RECONVERGENT B0 ;  /* 0x0000000000007941 */ /* 0x000fea0003800200 */
.L_x_0:
[----:B------:R-:W1:Y:S02]  /*0870*/  F2F.F64.F32 R14, R2 ;  /* 0x00000002000e7310 */ /* 0x000e640000201800 */
[----:B-1----:R-:W-:-:S06]  /*0880*/  DADD R14, R14, R12 ;  /* 0x000000000e0e7229 */ /* 0x002fcc000000000c */
[----:B0-----:R-:W0:Y:S02]  /*0890*/  F2F.F32.F64 R21, R14 ;  /* 0x0000000e00157310 */ /* 0x001e240000301000 */
[----:B0-----:R0:W-:Y:S04]  /*08a0*/  STG.E desc[UR6][R8.64], R21 ;  /* 0x0000001508007986 */ /* 0x0011e8000c101906 */
[----:B------:R-:W2:Y:S02]  /*08b0*/  LDG.E R28, desc[UR6][R6.64] ;  /* 0x00000006061c7981 */ /* 0x000ea4000c1e1900 */
[----:B---3--:R-:W1:Y:S01]  /*08c0*/  F2F.F64.F32 R12, R5 ;  /* 0x00000005000c7310 */ /* 0x008e620000201800 */
[----:B------:R-:W-:Y:S01]  /*08d0*/  IMAD.MOV.U32 R16, RZ, RZ, 0x1 ;  /* 0x00000001ff107424 */ /* 0x000fe200078e00ff */
[----:B------:R-:W-:Y:S01]  /*08e0*/  UMOV UR8, 0x47ae147b ;  /* 0x47ae147b00087882 */ /* 0x000fe20000000000 */
[----:B------:R-:W-:Y:S01]  /*08f0*/  UMOV UR9, 0x3f847ae1 ;  /* 0x3f847ae100097882 */ /* 0x000fe20000000000 */
[----:B------:R-:W-:Y:S04]  /*0900*/  BSSY.RECONVERGENT B0, `(.L_x_2) ;  /* 0x0000019000007945 */ /* 0x000fe80003800200 */
[----:B-1----:R-:W1:Y:S02]  /*0910*/  MUFU.RCP64H R17, R13 ;  /* 0x0000000d00117308 */ /* 0x002e640000001800 */
[----:B-1----:R-:W-:-:S08]  /*0920*/  DFMA R18, -R12, R16, 1 ;  /* 0x3ff000000c12742b */ /* 0x002fd00000000110 */
[----:B------:R-:W-:-:S08]  /*0930*/  DFMA R18, R18, R18, R18 ;  /* 0x000000121212722b */ /* 0x000fd00000000012 */
[----:B------:R-:W-:-:S08]  /*0940*/  DFMA R18, R16, R18, R16 ;  /* 0x000000121012722b */ /* 0x000fd00000000010 */
[----:B------:R-:W-:-:S08]  /*0950*/  DFMA R14, -R12, R18, 1 ;  /* 0x3ff000000c0e742b */ /* 0x000fd00000000112 */
[----:B------:R-:W-:Y:S01]  /*0960*/  DFMA R14, R18, R14, R18 ;  /* 0x0000000e120e722b */ /* 0x000fe20000000012 */
[----:B--2---:R-:W-:-:S04]  /*0970*/  FADD R0, R4, -R28 ;  /* 0x8000001c04007221 */ /* 0x004fc80000000000 */
[----:B------:R-:W1:Y:S02]  /*0980*/  F2F.F64.F32 R16, R0 ;  /* 0x0000000000107310 */ /* 0x000e640000201800 */
[----:B-1----:R-:W-:-:S08]  /*0990*/  DMUL R18, R16, UR8 ;  /* 0x0000000810127c28 */ /* 0x002fd00008000000 */
[----:B------:R-:W-:Y:S02]  /*09a0*/  DMUL R4, R18, R14 ;  /* 0x0000000e12047228 */ /* 0x000fe40000000000 */
[----:B------:R-:W-:-:S06]  /*09b0*/  FSETP.GEU.AND P1, PT, |R19|, 6.5827683646048100446e-37, PT ;  /* 0x036000001300780b */ /* 0x000fcc0003f2e200 */
[----:B------:R-:W-:-:S08]  /*09c0*/  DFMA R16, -R12, R4, R18 ;  /* 0x000000040c10722b */ /* 0x000fd00000000112 */
[----:B------:R-:W-:-:S10]  /*09d0*/  DFMA R4, R14, R16, R4 ;  /* 0x000000100e04722b */ /* 0x000fd40000000004 */
[----:B------:R-:W-:-:S05]  /*09e0*/  FFMA R2, RZ, R13, R5 ;  /* 0x0000000dff027223 */ /* 0x000fca0000000005 */
[----:B------:R-:W-:-:S13]  /*09f0*/  FSETP.GT.AND P0, PT, |R2|, 1.469367938527859385e-39, PT ;  /* 0x001000000200780b */ /* 0x000fda0003f04200 */
[----:B0-----:R-:W-:Y:S05]  /*0a00*/  @P0 BRA P1, `(.L_x_3) ;  /* 0x0000000000200947 */ /* 0x001fea0000800000 */
[----:B------:R-:W-:Y:S01]  /*0a10*/  IMAD.MOV.U32 R16, RZ, RZ, R18 ;  /* 0x000000ffff107224 */ /* 0x000fe200078e0012 */
[----:B------:R-:W-:Y:S01]  /*0a20*/  MOV R0, 0xa70 ;  /* 0x00000a7000007802 */ /* 0x000fe20000000f00 */
[----:B------:R-:W-:Y:S02]  /*0a30*/  IMAD.MOV.U32 R17, RZ, RZ, R19 ;  /* 0x000000ffff117224 */ /* 0x000fe400078e0013 */
[----:B------:R-:W-:Y:S02]  /*0a40*/  IMAD.MOV.U32 R21, RZ, RZ, R12 ;  /* 0x000000ffff157224 */ /* 0x000fe400078e000c */
[----:B------:R-:W-:-:S07]  /*0a50*/  IMAD.MOV.U32 R18, RZ, RZ, R13 ;  /* 0x000000ffff127224 */ /* 0x000fce00078e000d */
[----:B------:R-:W-:Y:S05]  /*0a60*/  CALL.REL.NOINC `($__internal_0_$__cuda_sm20_div_rn_f64_full) ;  /* 0x0000000000a47944 */ /* 0x000fea0003c00000 */
[----:B------:R-:W-:Y:S01]  /*0a70*/  MOV R4, R20 ;  /* 0x0000001400047202 */ /* 0x000fe20000000f00 */
[----:B------:R-:W-:-:S07]  /*0a80*/  IMAD.MOV.U32 R5, RZ, RZ, R21 ;  /* 0x000000ffff057224 */ /* 0x000fce00078e0015 */
.L_x_3:
[----:B------:R-:W-:Y:S05]  /*0a90*/  BSYNC.RECONVERGENT B0 ;  /* 0x0000000000007941 */ /* 0x000fea0003800200 */
.L_x_2:
[----:B------:R-:W0:Y:S02]  /*0aa0*/  F2F.F64.F32 R28, R28 ;  /* 0x0000001c001c7310 */ /* 0x000e240000201800 */
[----:B0-----:R-:W-:-:S06]  /*0ab0*/  DADD R14, R28, R4 ;  /* 0x000000001c0e7229 */ /* 0x001fcc0000000004 */
[----:B------:R-:W0:Y:S02]  /*0ac0*/  F2F.F32.F64 R21, R14 ;  /* 0x0000000e00157310 */ /* 0x000e240000301000 */
[----:B0-----:R0:W-:Y:S04]  /*0ad0*/  STG.E desc[UR6][R6.64], R21 ;  /* 0x0000001506007986 */ /* 0x0011e8000c101906 */
[----:B------:R-:W2:Y:S04]  /*0ae0*/  LDG.E R12, desc[UR6][R8.64] ;  /* 0x00000006080c7981 */ /* 0x000ea8000c1e1900 */
[----:B------:R-:W3:Y:S01]  /*0af0*/  LDG.E R4, desc[UR6][R10.64] ;  /* 0x000000060a047981 */ /* 0x000ee2000c1e1900 */
[----:B------:R-:W1:Y:S01]  /*0b00*/  F2F.F64.F32 R2, R3 ;  /* 0x0000000300027310 */ /* 0x000e620000201800 */
[----:B------:R-:W-:Y:S01]  /*0b10*/  UMOV UR8, 0x9999999a ;  /* 0x9999999a00087882 */ /* 0x000fe20000000000 */
[----:B------:R-:W-:Y:S01]  /*0b20*/  UMOV UR9, 0x3fb99999 ;  /* 0x3fb9999900097882 */ /* 0x000fe20000000000 */
[----:B------:R-:W-:-:S04]  /*0b30*/  UIADD3 UR5, UP0, UPT, UR5, -0x1, URZ ;  /* 0xffffffff05057890 */ /* 0x000fc8000ff1e0ff */
[----:B------:R-:W-:Y:S01]  /*0b40*/  UIADD3.X UR4, UPT, UPT, UR4, -0x1, URZ, UP0, !UPT ;  /* 0xffffffff04047890 */ /* 0x000fe200087fe4ff */
[----:B------:R-:W4:Y:S01]  /*0b50*/  F2F.F64.F32 R14, R21 ;  /* 0x00000015000e7310 */ /* 0x000f220000201800 */
[----:B------:R-:W-:-:S04]  /*0b60*/  UISETP.NE.U32.AND UP0, UPT, UR5, URZ, UPT ;  /* 0x000000ff0500728c */ /* 0x000fc8000bf05070 */
[----:B------:R-:W-:Y:S01]  /*0b70*/  UISETP.NE.AND.EX UP0, UPT, UR4, URZ, UPT, UP0 ;  /* 0x000000ff0400728c */ /* 0x000fe2000bf05300 */
[----:B-1----:R-:W-:-:S08]  /*0b80*/  DMUL R16, R2, -35 ;  /* 0xc041800002107828 */ /* 0x002fd00000000000 */
[----:B------:R-:W-:-:S08]  /*0b90*/  DMUL R16, R2, R16 ;  /* 0x0000001002107228 */ /* 0x000fd00000000000 */
[----:B------:R-:W-:-:S08]  /*0ba0*/  DMUL R16, R2, R16 ;  /* 0x0000001002107228 */ /* 0x000fd00000000000 */
[----:B----4-:R-:W-:Y:S01]  /*0bb0*/  DMUL R14, R16, R14 ;  /* 0x0000000e100e7228 */ /* 0x010fe20000000000 */
[----:B--2---:R-:W1:Y:S08]  /*0bc0*/  F2F.F64.F32 R12, R12 ;  /* 0x0000000c000c7310 */ /* 0x004e700000201800 */
[----:B---3--:R-:W2:Y:S01]  /*0bd0*/  F2F.F64.F32 R4, R4 ;  /* 0x0000000400047310 */ /* 0x008ea20000201800 */
[----:B-1----:R-:W-:-:S08]  /*0be0*/  DMUL R18, R12, -9 ;  /* 0xc02200000c127828 */ /* 0x002fd00000000000 */
[----:B------:R-:W-:Y:S02]  /*0bf0*/  DMUL R18, R12, R18 ;  /* 0x000000120c127228 */ /* 0x000fe40000000000 */
[C---:B--2---:R-:W-:Y:S02]  /*0c00*/  DADD R2, R4.reuse, -55 ;  /* 0xc04b800004027429 */ /* 0x044fe40000000000 */
[----:B------:R-:W-:-:S04]  /*0c10*/  DADD R16, R4, 65 ;  /* 0x4050400004107429 */ /* 0x000fc80000000000 */
[----:B------:R-:W-:-:S08]  /*0c20*/  DMUL R18, R12, R18 ;  /* 0x000000120c127228 */ /* 0x000fd00000000000 */
[----:B------:R-:W-:Y:S02]  /*0c30*/  DMUL R18, R12, R18 ;  /* 0x000000120c127228 */ /* 0x000fe40000000000 */
[----:B------:R-:W-:-:S08]  /*0c40*/  DADD R12, R4, 90 ;  /* 0x40568000040c7429 */ /* 0x000fd00000000000 */
[----:B------:R-:W-:-:S08]  /*0c50*/  DMUL R12, R18, R12 ;  /* 0x0000000c120c7228 */ /* 0x000fd00000000000 */
[----:B------:R-:W-:-:S08]  /*0c60*/  DFMA R2, R14, R2, R12 ;  /* 0x000000020e02722b */ /* 0x000fd0000000000c */
[----:B------:R-:W-:Y:S01]  /*0c70*/  DFMA R2, R16, -UR8, R2 ;  /* 0x8000000810027c2b */ /* 0x000fe20008000002 */
[----:B------:R-:W-:Y:S01]  /*0c80*/  UMOV UR8, 0x47ae147b ;  /* 0x47ae147b00087882 */ /* 0x000fe20000000000 */
[----:B------:R-:W-:-:S06]  /*0c90*/  UMOV UR9, 0x3f847ae1 ;  /* 0x3f847ae100097882 */ /* 0x000fcc0000000000 */
[----:B------:R-:W-:-:S08]  /*0ca0*/  DADD R2, R2, 7 ;  /* 0x401c000002027429 */ /* 0x000fd00000000000 */
[----:B------:R-:W-:-:S06]  /*0cb0*/  DFMA R2, R2, UR8, R4 ;  /* 0x0000000802027c2b */ /* 0x000fcc0008000004 */
[----:B------:R-:W1:Y:S02]  /*0cc0*/  F2F.F32.F64 R19, R2 ;  /* 0x0000000200137310 */ /* 0x000e640000301000 */
[----:B-1----:R0:W-:Y:S01]  /*0cd0*/  STG.E desc[UR6][R10.64], R19 ;  /* 0x000000130a007986 */ /* 0x0021e2000c101906 */
[----:B------:R-:W-:Y:S05]  /*0ce0*/  BRA.U UP0, `(.L_x_4) ;  /* 0xfffffff500007547 */ /* 0x000fea000b83ffff */
[----:B------:R-:W-:Y:S05]  /*0cf0*/  EXIT ;  /* 0x000000000000794d */ /* 0x000fea0003800000 */
        .weak           $__internal_0_$__cuda_sm20_div_rn_f64_full
        .type           $__internal_0_$__cuda_sm20_div_rn_f64_full,@function
        .size           $__internal_0_$__cuda_sm20_div_rn_f64_full,(.L_x_11 - $__internal_0_$__cuda_sm20_div_rn_f64_full)
$__internal_0_$__cuda_sm20_div_rn_f64_full:
[----:B------:R-:W-:Y:S01]  /*0d00*/  IMAD.MOV.U32 R13, RZ, RZ, R17 ;  /* 0x000000ffff0d7224 */ /* 0x000fe200078e0011 */
[C---:B------:R-:W-:Y:S01]  /*0d10*/  FSETP.GEU.AND P0, PT, |R18|.reuse, 1.469367938527859385e-39, PT ;  /* 0x001000001200780b */ /* 0x040fe20003f0e200 */
[----:B------:R-:W-:Y:S01]  /*0d20*/  IMAD.MOV.U32 R12, RZ, RZ, R16 ;  /* 0x000000ffff0c7224 */ /* 0x000fe200078e0010 */
[----:B------:R-:W-:Y:S01]  /*0d30*/  LOP3.LUT R14, R18, 0x800fffff, RZ, 0xc0, !PT ;  /* 0x800fffff120e7812 */ /* 0x000fe200078ec0ff */
[----:B------:R-:W-:Y:S01]  /*0d40*/  IMAD.MOV.U32 R16, RZ, RZ, R21 ;  /* 0x000000ffff107224 */ /* 0x000fe200078e0015 */
[C---:B------:R-:W-:Y:S01]  /*0d50*/  FSETP.GEU.AND P2, PT, |R13|.reuse, 1.469367938527859385e-39, PT ;  /* 0x001000000d00780b */ /* 0x040fe20003f4e200 */
[----:B------:R-:W-:Y:S01]  /*0d60*/  IMAD.MOV.U32 R17, RZ, RZ, R18 ;  /* 0x000000ffff117224 */ /* 0x000fe200078e0012 */
[----:B------:R-:W-:Y:S01]  /*0d70*/  LOP3.LUT R15, R14, 0x3ff00000, RZ, 0xfc, !PT ;  /* 0x3ff000000e0f7812 */ /* 0x000fe200078efcff */
[----:B------:R-:W-:Y:S01]  /*0d80*/  IMAD.MOV.U32 R27, RZ, RZ, 0x1ca00000 ;  /* 0x1ca00000ff1b7424 */ /* 0x000fe200078e00ff */
[----:B------:R-:W-:Y:S01]  /*0d90*/  MOV R14, R21 ;  /* 0x00000015000e7202 */ /* 0x000fe20000000f00 */
[----:B------:R-:W-:Y:S01]  /*0da0*/  IMAD.MOV.U32 R20, RZ, RZ, 0x1 ;  /* 0x00000001ff147424 */ /* 0x000fe200078e00ff */
[----:B------:R-:W-:Y:S01]  /*0db0*/  LOP3.LUT R26, R13, 0x7ff00000, RZ, 0xc0, !PT ;  /* 0x7ff000000d1a7812 */ /* 0x000fe200078ec0ff */
[----:B------:R-:W-:Y:S01]  /*0dc0*/  BSSY.RECONVERGENT B1, `(.L_x_5) ;  /* 0x000004f000017945 */ /* 0x000fe20003800200 */
[----:B------:R-:W-:Y:S01]  /*0dd0*/  LOP3.LUT R29, R18, 0x7ff00000, RZ, 0xc0, !PT ;  /* 0x7ff00000121d7812 */ /* 0x000fe200078ec0ff */
[----:B------:R-:W-:Y:S01]  /*0de0*/  @!P0 DMUL R14, R16, 8.98846567431157953865e+307 ;  /* 0x7fe00000100e8828 */ /* 0x000fe20000000000 */
[----:B------:R-:W-:-:S02]  /*0df0*/  IMAD.MOV.U32 R18, RZ, RZ, R12 ;  /* 0x000000ffff127224 */ /* 0x000fc400078e000c */
[C---:B------:R-:W-:Y:S01]  /*0e00*/  ISETP.GE.U32.AND P1, PT, R26.reuse, R29, PT ;  /* 0x0000001d1a00720c */ /* 0x040fe20003f26070 */
[----:B------:R-:W-:Y:S01]  /*0e10*/  @!P2 IMAD.MOV.U32 R22, RZ, RZ, RZ ;  /* 0x000000ffff16a224 */ /* 0x000fe200078e00ff */
[----:B------:R-:W-:Y:S01]  /*0e20*/  @!P2 LOP3.LUT R19, R17, 0x7ff00000, RZ, 0xc0, !PT ;  /* 0x7ff000001113a812 */ /* 0x000fe200078ec0ff */
[----:B------:R-:W0:Y:S03]  /*0e30*/  MUFU.RCP64H R21, R15 ;  /* 0x0000000f00157308 */ /* 0x000e260000001800 */
[----:B------:R-:W-:Y:S02]  /*0e40*/  @!P2 ISETP.GE.U32.AND P3, PT, R26, R19, PT ;  /* 0x000000131a00a20c */ /* 0x000fe40003f66070 */
[C---:B------:R-:W-:Y:S02]  /*0e50*/  SEL R19, R27.reuse, 0x63400000, !P1 ;  /* 0x634000001b137807 */ /* 0x040fe40004800000 */
[----:B------:R-:W-:-:S02]  /*0e60*/  @!P2 SEL R23, R27, 0x63400000, !P3 ;  /* 0x634000001b17a807 */ /* 0x000fc40005800000 */
[--C-:B------:R-:W-:Y:S02]  /*0e70*/  LOP3.LUT R19, R19, 0x800fffff, R13.reuse, 0xf8, !PT ;  /* 0x800fffff13137812 */ /* 0x100fe400078ef80d */
[----:B------:R-:W-:Y:S02]  /*0e80*/  @!P2 LOP3.LUT R23, R23, 0x80000000, R13, 0xf8, !PT ;  /* 0x800000001717a812 */ /* 0x000fe400078ef80d */
[----:B------:R-:W-:Y:S02]  /*0e90*/  @!P0 LOP3.LUT R29, R15, 0x7ff00000, RZ, 0xc0, !PT ;  /* 0x7ff000000f1d8812 */ /* 0x000fe400078ec0ff */
[----:B------:R-:W-:-:S06]  /*0ea0*/  @!P2 LOP3.LUT R23, R23, 0x100000, RZ, 0xfc, !PT ;  /* 0x001000001717a812 */ /* 0x000fcc00078efcff */
[----:B------:R-:W-:Y:S02]  /*0eb0*/  @!P2 DFMA R18, R18, 2, -R22 ;  /* 0x400000001212a82b */ /* 0x000fe40000000816 */
[----:B0-----:R-:W-:-:S08]  /*0ec0*/  DFMA R22, R20, -R14, 1 ;  /* 0x3ff000001416742b */ /* 0x001fd0000000080e */
[----:B------:R-:W-:-:S08]  /*0ed0*/  DFMA R22, R22, R22, R22 ;  /* 0x000000161616722b */ /* 0x000fd00000000016 */
[----:B------:R-:W-:-:S08]  /*0ee0*/  DFMA R22, R20, R22, R20 ;  /* 0x000000161416722b */ /* 0x000fd00000000014 */
[----:B------:R-:W-:-:S08]  /*0ef0*/  DFMA R20, R22, -R14, 1 ;  /* 0x3ff000001614742b */ /* 0x000fd0000000080e */
[----:B------:R-:W-:-:S08]  /*0f00*/  DFMA R20, R22, R20, R22 ;  /* 0x000000141614722b */ /* 0x000fd00000000016 */
[----:B------:R-:W-:-:S08]  /*0f10*/  DMUL R22, R20, R18 ;  /* 0x0000001214167228 */ /* 0x000fd00000000000 */
[----:B------:R-:W-:-:S08]  /*0f20*/  DFMA R24, R22, -R14, R18 ;  /* 0x8000000e1618722b */ /* 0x000fd00000000012 */
[----:B------:R-:W-:Y:S01]  /*0f30*/  DFMA R24, R20, R24, R22 ;  /* 0x000000181418722b */ /* 0x000fe20000000016 */
[----:B------:R-:W-:Y:S01]  /*0f40*/  IMAD.MOV.U32 R22, RZ, RZ, R26 ;  /* 0x000000ffff167224 */ /* 0x000fe200078e001a */
[----:B------:R-:W-:-:S04]  /*0f50*/  @!P2 LOP3.LUT R22, R19, 0x7ff00000, RZ, 0xc0, !PT ;  /* 0x7ff000001316a812 */ /* 0x000fc800078ec0ff */
[----:B------:R-:W-:-:S04]  /*0f60*/  IADD3 R20, PT, PT, R22, -0x1, RZ ;  /* 0xffffffff16147810 */ /* 0x000fc80007ffe0ff */
[----:B------:R-:W-:Y:S01]  /*0f70*/  ISETP.GT.U32.AND P0, PT, R20, 0x7feffffe, PT ;  /* 0x7feffffe1400780c */ /* 0x000fe20003f04070 */
[----:B------:R-:W-:-:S05]  /*0f80*/  VIADD R20, R29, 0xffffffff ;  /* 0xffffffff1d147836 */ /* 0x000fca0000000000 */
[----:B------:R-:W-:-:S13]  /*0f90*/  ISETP.GT.U32.OR P0, PT, R20, 0x7feffffe, P0 ;  /* 0x7feffffe1400780c */ /* 0x000fda0000704470 */
[----:B------:R-:W-:Y:S05]  /*0fa0*/  @P0 BRA `(.L_x_6) ;  /* 0x00000000006c0947 */ /* 0x000fea0003800000 */
[----:B------:R-:W-:-:S04]  /*0fb0*/  LOP3.LUT R13, R17, 0x7ff00000, RZ, 0xc0, !PT ;  /* 0x7ff00000110d7812 */ /* 0x000fc800078ec0ff */
[CC--:B------:R-:W-:Y:S02]  /*0fc0*/  VIADDMNMX R12, R26.reuse, -R13.reuse, 0xb9600000, !PT ;  /* 0xb96000001a0c7446 */ /* 0x0c0fe4000780090d */
[----:B------:R-:W-:Y:S02]  /*0fd0*/  ISETP.GE.U32.AND P0, PT, R26, R13, PT ;  /* 0x0000000d1a00720c */ /* 0x000fe40003f06070 */
[----:B------:R-:W-:Y:S02]  /*0fe0*/  VIMNMX R12, PT, PT, R12, 0x46a00000, PT ;  /* 0x46a000000c0c7848 */ /* 0x000fe40003fe0100 */
[----:B------:R-:W-:-:S05]  /*0ff0*/  SEL R27, R27, 0x63400000, !P0 ;  /* 0x634000001b1b7807 */ /* 0x000fca0004000000 */
[----:B------:R-:W-:Y:S02]  /*1000*/  IMAD.IADD R22, R12, 0x1, -R27 ;  /* 0x000000010c167824 */ /* 0x000fe400078e0a1b */
[----:B------:R-:W-:Y:S02]  /*1010*/  IMAD.MOV.U32 R12, RZ, RZ, RZ ;  /* 0x000000ffff0c7224 */ /* 0x000fe400078e00ff */
[----:B------:R-:W-:-:S06]  /*1020*/  VIADD R13, R22, 0x7fe00000 ;  /* 0x7fe00000160d7836 */ /* 0x000fcc0000000000 */
[----:B------:R-:W-:-:S10]  /*1030*/  DMUL R20, R24, R12 ;  /* 0x0000000c18147228 */ /* 0x000fd40000000000 */
[----:B------:R-:W-:-:S13]  /*1040*/  FSETP.GTU.AND P0, PT, |R21|, 1.469367938527859385e-39, PT ;  /* 0x001000001500780b */ /* 0x000fda0003f0c200 */
[----:B------:R-:W-:Y:S05]  /*1050*/  @P0 BRA `(.L_x_7) ;  /* 0x0000000000940947 */ /* 0x000fea0003800000 */
[----:B------:R-:W-:Y:S01]  /*1060*/  DFMA R14, R24, -R14, R18 ;  /* 0x8000000e180e722b */ /* 0x000fe20000000012 */
[----:B------:R-:W-:-:S09]  /*1070*/  IMAD.MOV.U32 R12, RZ, RZ, RZ ;  /* 0x000000ffff0c7224 */ /* 0x000fd200078e00ff */
[C---:B------:R-:W-:Y:S02]  /*1080*/  FSETP.NEU.AND P0, PT, R15.reuse, RZ, PT ;  /* 0x000000ff0f00720b */ /* 0x040fe40003f0d000 */
[----:B------:R-:W-:-:S04]  /*1090*/  LOP3.LUT R17, R15, 0x80000000, R17, 0x48, !PT ;  /* 0x800000000f117812 */ /* 0x000fc800078e4811 */
[----:B------:R-:W-:-:S07]  /*10a0*/  LOP3.LUT R13, R17, R13, RZ, 0xfc, !PT ;  /* 0x0000000d110d7212 */ /* 0x000fce00078efcff */
[----:B------:R-:W-:Y:S05]  /*10b0*/  @!P0 BRA `(.L_x_7) ;  /* 0x00000000007c8947 */ /* 0x000fea0003800000 */
[----:B------:R-:W-:Y:S01]  /*10c0*/  IADD3 R15, PT, PT, -R22, RZ, RZ ;  /* 0x000000ff160f7210 */ /* 0x000fe20007ffe1ff */
[----:B------:R-:W-:Y:S01]  /*10d0*/  IMAD.MOV.U32 R14, RZ, RZ, RZ ;  /* 0x000000ffff0e7224 */ /* 0x000fe200078e00ff */
[----:B------:R-:W-:-:S05]  /*10e0*/  DMUL.RP R12, R24, R12 ;  /* 0x0000000c180c7228 */ /* 0x000fca0000008000 */
[----:B------:R-:W-:-:S05]  /*10f0*/  DFMA R14, R20, -R14, R24 ;  /* 0x8000000e140e722b */ /* 0x000fca0000000018 */
[----:B------:R-:W-:Y:S02]  /*1100*/  LOP3.LUT R17, R13, R17, RZ, 0x3c, !PT ;  /* 0x000000110d117212 */ /* 0x000fe400078e3cff */
[----:B------:R-:W-:-:S04]  /*1110*/  IADD3 R14, PT, PT, -R22, -0x43300000, RZ ;  /* 0xbcd00000160e7810 */ /* 0x000fc80007ffe1ff */
[----:B------:R-:W-:-:S04]  /*1120*/  FSETP.NEU.AND P0, PT, |R15|, R14, PT ;  /* 0x0000000e0f00720b */ /* 0x000fc80003f0d200 */
[----:B------:R-:W-:Y:S02]  /*1130*/  FSEL R20, R12, R20, !P0 ;  /* 0x000000140c147208 */ /* 0x000fe40004000000 */
[----:B------:R-:W-:Y:S01]  /*1140*/  FSEL R21, R17, R21, !P0 ;  /* 0x0000001511157208 */ /* 0x000fe20004000000 */
[----:B------:R-:W-:Y:S06]  /*1150*/  BRA `(.L_x_7) ;  /* 0x0000000000547947 */ /* 0x000fec0003800000 */
.L_x_6:
[----:B------:R-:W-:-:S14]  /*1160*/  DSETP.NAN.AND P0, PT, R12, R12, PT ;  /* 0x0000000c0c00722a */ /* 0x000fdc0003f08000 */
[----:B------:R-:W-:Y:S05]  /*1170*/  @P0 BRA `(.L_x_8) ;  /* 0x0000000000440947 */ /* 0x000fea0003800000 */
[----:B------:R-:W-:-:S14]  /*1180*/  DSETP.NAN.AND P0, PT, R16, R16, PT ;  /* 0x000000101000722a */ /* 0x000fdc0003f08000 */
[----:B------:R-:W-:Y:S05]  /*1190*/  @P0 BRA `(.L_x_9) ;  /* 0x0000000000300947 */ /* 0x000fea0003800000 */
[----:B------:R-:W-:Y:S01]  /*11a0*/  ISETP.NE.AND P0, PT, R22, R29, PT ;  /* 0x0000001d1600720c */ /* 0x000fe20003f05270 */
[----:B------:R-:W-:Y:S02]  /*11b0*/  IMAD.MOV.U32 R20, RZ, RZ, 0x0 ;  /* 0x00000000ff147424 */ /* 0x000fe400078e00ff */
[----:B------:R-:W-:-:S10]  /*11c0*/  IMAD.MOV.U32 R21, RZ, RZ, -0x80000 ;  /* 0xfff80000ff157424 */ /* 0x000fd400078e00ff */
[----:B------:R-:W-:Y:S05]  /*11d0*/  @!P0 BRA `(.L_x_7) ;  /* 0x0000000000348947 */ /* 0x000fea0003800000 */
[----:B------:R-:W-:Y:S02]  /*11e0*/  ISETP.NE.AND P0, PT, R22, 0x7ff00000, PT ;  /* 0x7ff000001600780c */ /* 0x000fe40003f05270 */
[----:B------:R-:W-:Y:S02]  /*11f0*/  LOP3.LUT R21, R13, 0x80000000, R17, 0x48, !PT ;  /* 0x800000000d157812 */ /* 0x000fe400078e4811 */
[----:B------:R-:W-:-:S13]  /*1200*/  ISETP.EQ.OR P0, PT, R29, RZ, !P0 ;  /* 0x000000ff1d00720c */ /* 0x000fda0004702670 */
[----:B------:R-:W-:Y:S01]  /*1210*/  @P0 LOP3.LUT R12, R21, 0x7ff00000, RZ, 0xfc, !PT ;  /* 0x7ff00000150c0812 */ /* 0x000fe200078efcff */
[----:B------:R-:W-:Y:S02]  /*1220*/  @!P0 IMAD.MOV.U32 R20, RZ, RZ, RZ ;  /* 0x000000ffff148224 */ /* 0x000fe400078e00ff */
[----:B------:R-:W-:Y:S01]  /*1230*/  @P0 IMAD.MOV.U32 R20, RZ, RZ, RZ ;  /* 0x000000ffff140224 */ /* 0x000fe200078e00ff */
[----:B------:R-:W-:Y:S01]  /*1240*/  @P0 MOV R21, R12 ;  /* 0x0000000c00150202 */ /* 0x000fe20000000f00 */
[----:B------:R-:W-:Y:S06]  /*1250*/  BRA `(.L_x_7) ;  /* 0x0000000000147947 */ /* 0x000fec0003800000 */
.L_x_9:
[----:B------:R-:W-:Y:S01]  /*1260*/  LOP3.LUT R21, R17, 0x80000, RZ, 0xfc, !PT ;  /* 0x0008000011157812 */ /* 0x000fe200078efcff */
[----:B------:R-:W-:Y:S01]  /*1270*/  IMAD.MOV.U32 R20, RZ, RZ, R16 ;  /* 0x000000ffff147224 */ /* 0x000fe200078e0010 */
[----:B------:R-:W-:Y:S06]  /*1280*/  BRA `(.L_x_7) ;  /* 0x0000000000087947 */ /* 0x000fec0003800000 */
.L_x_8:
[----:B------:R-:W-:Y:S01]  /*1290*/  LOP3.LUT R21, R13, 0x80000, RZ, 0xfc, !PT ;  /* 0x000800000d157812 */ /* 0x000fe200078efcff */
[----:B------:R-:W-:-:S07]  /*12a0*/  IMAD.MOV.U32 R20, RZ, RZ, R12 ;  /* 0x000000ffff147224 */ /* 0x000fce00078e000c */
.L_x_7:
[----:B------:R-:W-:Y:S05]  /*12b0*/  BSYNC.RECONVERGENT B1 ;  /* 0x0000000000017941 */ /* 0x000fea0003800200 */
.L_x_5:
[----:B------:R-:W-:Y:S02]  /*12c0*/  IMAD.MOV.U32 R12, RZ, RZ, R0 ;  /* 0x000000ffff0c7224 */ /* 0x000fe400078e0000 */
[----:B------:R-:W-:-:S04]  /*12d0*/  IMAD.MOV.U32 R13, RZ, RZ, 0x0 ;  /* 0x00000000ff0d7424 */ /* 0x000fc800078e00ff */
[----:B------:R-:W-:Y:S05]  /*12e0*/  RET.REL.NODEC R12 `(_Z3runPfS_S_) ;  /* 0xffffffec0c447950 */ /* 0x000fea0003c3ffff */
.L_x_10:
[----:B------:R-:W-:-:S00]  /*12f0*/  BRA `(.L_x_10) ;  /* 0xfffffffc00fc7947 */ /* 0x000fc0000383ffff */
[----:B------:R-:W-:-:S00]  /*1300*/  NOP ;  /* 0x0000000000007918 */ /* 0x000fc00000000000 */
[----:B------:R-:W-:-:S00]  /*1310*/  NOP ;  /* 0x0000000000007918 */ /* 0x000fc00000000000 */
[----:B------:R-:W-:-:S00]  /*1320*/  NOP ;  /* 0x0000000000007918 */ /* 0x000fc00000000000 */
[----:B------:R-:W-:-:S00]  /*1330*/  NOP ;  /* 0x0000000000007918 */ /* 0x000fc00000000000 */
[----:B------:R-:W-:-:S00]  /*1340*/  NOP ;  /* 0x0000000000007918 */ /* 0x000fc00000000000 */
[----:B------:R-:W-:-:S00]  /*1350*/  NOP ;  /* 0x0000000000007918 */ /* 0x000fc00000000000 */
[----:B------:R-:W-:-:S00]  /*1360*/  NOP ;  /* 0x0000000000007918 */ /* 0x000fc00000000000 */
[----:B------:R-:W-:-:S00]  /*1370*/  NOP ;  /* 0x0000000000007918 */ /* 0x000fc00000000000 */
.L_x_11:


//--------------------- .nv.shared.reserved.0     --------------------------
	.section	.nv.shared.reserved.0,"aw",@nobits
	.weak		__nv_reservedSMEM_offset_0_alias
	.size		__nv_reservedSMEM_offset_0_alias, 0, 64
	.other		__nv_reservedSMEM_offset_0_alias,@"STO_CUDA_RESERVED_SHARED STV_DEFAULT"
__nv_reservedSMEM_offset_0_alias:
	.zero		0
	.zero		64


//--------------------- .nv.constant0._Z3runPfS_S_ --------------------------
	.section	.nv.constant0._Z3runPfS_S_,"a",@progbits
	.sectionflags	@""
	.align	4
.nv.constant0._Z3runPfS_S_:
	.zero		920


//--------------------- SYMBOLS --------------------------

	.type		.nv.reservedSmem.offset0,@object
	.size		.nv.reservedSmem.offset0,0x4
